	.headerflags	@"EF_CUDA_TEXMODE_UNIFIED EF_CUDA_64BIT_ADDRESS EF_CUDA_ACCELERATORS EF_CUDA_SM90 EF_CUDA_VIRTUAL_SM(EF_CUDA_SM90)"
	.elftype	@"ET_EXEC"


//--------------------- .nv.info                  --------------------------
	.section	.nv.info,"",@"SHT_CUDA_INFO"
	.align	4


	//----- nvinfo : EIATTR_REGCOUNT
	.align		4
        /*0000*/ 	.byte	0x04, 0x2f
        /*0002*/ 	.short	(.L_3 - .L_2)
	.align		4
.L_2:
        /*0004*/ 	.word	index@(triton_poi_fused__native_batch_norm_legit_no_training_relu_threshold_backward_0)
        /*0008*/ 	.word	0x0000001c


	//----- nvinfo : EIATTR_MIN_STACK_SIZE
	.align		4
.L_3:
        /*000c*/ 	.byte	0x04, 0x12
        /*000e*/ 	.short	(.L_5 - .L_4)
	.align		4
.L_4:
        /*0010*/ 	.word	index@(triton_poi_fused__native_batch_norm_legit_no_training_relu_threshold_backward_0)
        /*0014*/ 	.word	0x00000000


	//----- nvinfo : EIATTR_FRAME_SIZE
	.align		4
.L_5:
        /*0018*/ 	.byte	0x04, 0x11
        /*001a*/ 	.short	(.L_7 - .L_6)
	.align		4
.L_6:
        /*001c*/ 	.word	index@(triton_poi_fused__native_batch_norm_legit_no_training_relu_threshold_backward_0)
        /*0020*/ 	.word	0x00000000


	//----- nvinfo : EIATTR_MIN_STACK_SIZE
	.align		4
.L_7:
        /*0024*/ 	.byte	0x04, 0x12
        /*0026*/ 	.short	(.L_9 - .L_8)
	.align		4
.L_8:
        /*0028*/ 	.word	index@(triton_poi_fused__native_batch_norm_legit_no_training_relu_threshold_backward_0)
        /*002c*/ 	.word	0x00000000
.L_9:


//--------------------- .nv.info.triton_poi_fused__native_batch_norm_legit_no_training_relu_threshold_backward_0 --------------------------
	.section	.nv.info.triton_poi_fused__native_batch_norm_legit_no_training_relu_threshold_backward_0,"",@"SHT_CUDA_INFO"
	.sectionflags	@""
	.align	4


	//----- nvinfo : EIATTR_CUDA_API_VERSION
	.align		4
        /*0000*/ 	.byte	0x04, 0x37
        /*0002*/ 	.short	(.L_11 - .L_10)
.L_10:
        /*0004*/ 	.word	0x0000007c


	//----- nvinfo : EIATTR_KPARAM_INFO
	.align		4
.L_11:
        /*0008*/ 	.byte	0x04, 0x17
        /*000a*/ 	.short	(.L_13 - .L_12)
.L_12:
        /*000c*/ 	.word	0x00000000
        /*0010*/ 	.short	0x0007
        /*0012*/ 	.short	0x0038
        /*0014*/ 	.byte	0x00, 0xf0, 0x11, 0x00


	//----- nvinfo : EIATTR_KPARAM_INFO
	.align		4
.L_13:
        /*0018*/ 	.byte	0x04, 0x17
        /*001a*/ 	.short	(.L_15 - .L_14)
.L_14:
        /*001c*/ 	.word	0x00000000
        /*0020*/ 	.short	0x0006
        /*0022*/ 	.short	0x0030
        /*0024*/ 	.byte	0x00, 0xf4, 0x21, 0x00


	//----- nvinfo : EIATTR_KPARAM_INFO
	.align		4
.L_15:
        /*0028*/ 	.byte	0x04, 0x17
        /*002a*/ 	.short	(.L_17 - .L_16)
.L_16:
        /*002c*/ 	.word	0x00000000
        /*0030*/ 	.short	0x0005
        /*0032*/ 	.short	0x0028
        /*0034*/ 	.byte	0x00, 0xf4, 0x21, 0x00


	//----- nvinfo : EIATTR_KPARAM_INFO
	.align		4
.L_17:
        /*0038*/ 	.byte	0x04, 0x17
        /*003a*/ 	.short	(.L_19 - .L_18)
.L_18:
        /*003c*/ 	.word	0x00000000
        /*0040*/ 	.short	0x0004
        /*0042*/ 	.short	0x0020
        /*0044*/ 	.byte	0x00, 0xf4, 0x21, 0x00


	//----- nvinfo : EIATTR_KPARAM_INFO
	.align		4
.L_19:
        /*0048*/ 	.byte	0x04, 0x17
        /*004a*/ 	.short	(.L_21 - .L_20)
.L_20:
        /*004c*/ 	.word	0x00000000
        /*0050*/ 	.short	0x0003
        /*0052*/ 	.short	0x0018
        /*0054*/ 	.byte	0x00, 0xf4, 0x21, 0x00


	//----- nvinfo : EIATTR_KPARAM_INFO
	.align		4
.L_21:
        /*0058*/ 	.byte	0x04, 0x17
        /*005a*/ 	.short	(.L_23 - .L_22)
.L_22:
        /*005c*/ 	.word	0x00000000
        /*0060*/ 	.short	0x0002
        /*0062*/ 	.short	0x0010
        /*0064*/ 	.byte	0x00, 0xf4, 0x21, 0x00


	//----- nvinfo : EIATTR_KPARAM_INFO
	.align		4
.L_23:
        /*0068*/ 	.byte	0x04, 0x17
        /*006a*/ 	.short	(.L_25 - .L_24)
.L_24:
        /*006c*/ 	.word	0x00000000
        /*0070*/ 	.short	0x0001
        /*0072*/ 	.short	0x0008
        /*0074*/ 	.byte	0x00, 0xf4, 0x21, 0x00


	//----- nvinfo : EIATTR_KPARAM_INFO
	.align		4
.L_25:
        /*0078*/ 	.byte	0x04, 0x17
        /*007a*/ 	.short	(.L_27 - .L_26)
.L_26:
        /*007c*/ 	.word	0x00000000
        /*0080*/ 	.short	0x0000
        /*0082*/ 	.short	0x0000
        /*0084*/ 	.byte	0x00, 0xf4, 0x21, 0x00


	//----- nvinfo : EIATTR_SPARSE_MMA_MASK
	.align		4
.L_27:
        /*0088*/ 	.byte	0x03, 0x50
        /*008a*/ 	.short	0x0000


	//----- nvinfo : EIATTR_MAXREG_COUNT
	.align		4
        /*008c*/ 	.byte	0x03, 0x1b
        /*008e*/ 	.short	0x00ff


	//----- nvinfo : EIATTR_EXIT_INSTR_OFFSETS
	.align		4
        /*0090*/ 	.byte	0x04, 0x1c
        /*0092*/ 	.short	(.L_29 - .L_28)


	//   ....[0]....
.L_28:
        /*0094*/ 	.word	0x000005f0


	//   ....[1]....
        /*0098*/ 	.word	0x00000610


	//----- nvinfo : EIATTR_REQNTID
	.align		4
.L_29:
        /*009c*/ 	.byte	0x04, 0x10
        /*009e*/ 	.short	(.L_31 - .L_30)
.L_30:
        /*00a0*/ 	.word	0x00000080
        /*00a4*/ 	.word	0x00000001
        /*00a8*/ 	.word	0x00000001


	//----- nvinfo : EIATTR_CBANK_PARAM_SIZE
	.align		4
.L_31:
        /*00ac*/ 	.byte	0x03, 0x19
        /*00ae*/ 	.short	0x003c


	//----- nvinfo : EIATTR_PARAM_CBANK
	.align		4
        /*00b0*/ 	.byte	0x04, 0x0a
        /*00b2*/ 	.short	(.L_33 - .L_32)
	.align		4
.L_32:
        /*00b4*/ 	.word	index@(.nv.constant0.triton_poi_fused__native_batch_norm_legit_no_training_relu_threshold_backward_0)
        /*00b8*/ 	.short	0x0210
        /*00ba*/ 	.short	0x003c


	//----- nvinfo : EIATTR_SW_WAR
	.align		4
.L_33:
        /*00bc*/ 	.byte	0x04, 0x36
        /*00be*/ 	.short	(.L_35 - .L_34)
.L_34:
        /*00c0*/ 	.word	0x00000008
.L_35:


//--------------------- .nv.callgraph             --------------------------
	.section	.nv.callgraph,"",@"SHT_CUDA_CALLGRAPH"
	.align	4
	.sectionentsize	8
	.align		4
        /*0000*/ 	.word	0x00000000
	.align		4
        /*0004*/ 	.word	0xffffffff
	.align		4
        /*0008*/ 	.word	0x00000000
	.align		4
        /*000c*/ 	.word	0xfffffffe
	.align		4
        /*0010*/ 	.word	0x00000000
	.align		4
        /*0014*/ 	.word	0xfffffffd
	.align		4
        /*0018*/ 	.word	0x00000000
	.align		4
        /*001c*/ 	.word	0xfffffffc


//--------------------- .nv.constant4             --------------------------
	.section	.nv.constant4,"a",@progbits
	.align	8
	.align		8
.nv.constant4:
        /*0000*/ 	.dword	_$_str
	.align		8
        /*0008*/ 	.dword	_$_str_$_2


//--------------------- .text.triton_poi_fused__native_batch_norm_legit_no_training_relu_threshold_backward_0 --------------------------
	.section	.text.triton_poi_fused__native_batch_norm_legit_no_training_relu_threshold_backward_0,"ax",@progbits
	.align	128
        .global         triton_poi_fused__native_batch_norm_legit_no_training_relu_threshold_backward_0
        .type           triton_poi_fused__native_batch_norm_legit_no_training_relu_threshold_backward_0,@function
        .size           triton_poi_fused__native_batch_norm_legit_no_training_relu_threshold_backward_0,(.L_x_1 - triton_poi_fused__native_batch_norm_legit_no_training_relu_threshold_backward_0)
        .other          triton_poi_fused__native_batch_norm_legit_no_training_relu_threshold_backward_0,@"STO_CUDA_ENTRY STV_DEFAULT"
triton_poi_fused__native_batch_norm_legit_no_training_relu_threshold_backward_0:
.text.triton_poi_fused__native_batch_norm_legit_no_training_relu_threshold_backward_0:
[----:B------:R-:W0:Y:S01]  /*0000*/  LDC R1, c[0x0][0x28] ;  /* 0x00000a00ff017b82 */ /* 0x000e220000000800 */
[----:B------:R-:W1:Y:S01]  /*0010*/  S2R R0, SR_TID.X ;  /* 0x0000000000007919 */ /* 0x000e620000002100 */
[----:B------:R-:W-:Y:S01]  /*0020*/  CS2R R14, SRZ ;  /* 0x00000000000e7805 */ /* 0x000fe2000001ff00 */
[----:B------:R-:W-:Y:S01]  /*0030*/  ULDC.64 UR4, c[0x0][0x208] ;  /* 0x0000820000047ab9 */ /* 0x000fe20000000a00 */
[----:B------:R-:W-:Y:S01]  /*0040*/  IMAD.MOV.U32 R16, RZ, RZ, RZ ;  /* 0x000000ffff107224 */ /* 0x000fe200078e00ff */
[----:B------:R-:W2:Y:S03]  /*0050*/  S2R R3, SR_CTAID.X ;  /* 0x0000000000037919 */ /* 0x000ea60000002500 */
[----:B------:R-:W3:Y:S08]  /*0060*/  LDC.64 R24, c[0x0][0x218] ;  /* 0x00008600ff187b82 */ /* 0x000ef00000000a00 */
[----:B------:R-:W4:Y:S08]  /*0070*/  LDC.64 R10, c[0x0][0x228] ;  /* 0x00008a00ff0a7b82 */ /* 0x000f300000000a00 */
[----:B------:R-:W5:Y:S01]  /*0080*/  LDC.64 R12, c[0x0][0x230] ;  /* 0x00008c00ff0c7b82 */ /* 0x000f620000000a00 */
[----:B------:R-:W-:Y:S01]  /*0090*/  CS2R R18, SRZ ;  /* 0x0000000000127805 */ /* 0x000fe2000001ff00 */
[----:B------:R-:W-:Y:S01]  /*00a0*/  HFMA2.MMA R22, -RZ, RZ, 0, 0 ;  /* 0x00000000ff167435 */ /* 0x000fe200000001ff */
[----:B------:R-:W-:Y:S01]  /*00b0*/  ULDC.64 UR6, c[0x0][0x240] ;  /* 0x0000900000067ab9 */ /* 0x000fe20000000a00 */
[----:B-1----:R-:W-:-:S05]  /*00c0*/  IMAD.SHL.U32 R0, R0, 0x2, RZ ;  /* 0x0000000200007824 */ /* 0x002fca00078e00ff */
[----:B------:R-:W-:-:S05]  /*00d0*/  LOP3.LUT R0, R0, 0xfe, RZ, 0xc0, !PT ;  /* 0x000000fe00007812 */ /* 0x000fca00078ec0ff */
[----:B--2---:R-:W-:Y:S02]  /*00e0*/  IMAD R0, R3, 0x100, R0 ;  /* 0x0000010003007824 */ /* 0x004fe400078e0200 */
[----:B------:R-:W1:Y:S02]  /*00f0*/  LDC.64 R2, c[0x0][0x220] ;  /* 0x00008800ff027b82 */ /* 0x000e640000000a00 */
[C---:B------:R-:W-:Y:S01]  /*0100*/  IMAD.HI R5, R0.reuse, 0x38e38e39, RZ ;  /* 0x38e38e3900057827 */ /* 0x040fe200078e02ff */
[----:B------:R-:W-:Y:S02]  /*0110*/  IADD3 R4, R0, 0x1, RZ ;  /* 0x0000000100047810 */ /* 0x000fe40007ffe0ff */
[----:B------:R-:W-:Y:S02]  /*0120*/  ISETP.GE.AND P0, PT, R0, 0x90, PT ;  /* 0x000000900000780c */ /* 0x000fe40003f06270 */
[----:B------:R-:W-:Y:S01]  /*0130*/  SHF.R.S32.HI R6, RZ, 0x1, R5 ;  /* 0x00000001ff067819 */ /* 0x000fe20000011405 */
[----:B------:R-:W-:-:S03]  /*0140*/  IMAD.HI R4, R4, 0x38e38e39, RZ ;  /* 0x38e38e3904047827 */ /* 0x000fc600078e02ff */
[----:B------:R-:W-:Y:S02]  /*0150*/  LEA.HI R6, R5, R6, RZ, 0x1 ;  /* 0x0000000605067211 */ /* 0x000fe400078f08ff */
[----:B------:R-:W-:Y:S02]  /*0160*/  SHF.R.S32.HI R5, RZ, 0x1, R4 ;  /* 0x00000001ff057819 */ /* 0x000fe40000011404 */
[----:B------:R-:W-:Y:S02]  /*0170*/  SHF.R.S32.HI R7, RZ, 0x1f, R6 ;  /* 0x0000001fff077819 */ /* 0x000fe40000011406 */
[----:B------:R-:W-:Y:S02]  /*0180*/  LEA.HI R17, R4, R5, RZ, 0x1 ;  /* 0x0000000504117211 */ /* 0x000fe400078f08ff */
[----:B------:R-:W-:Y:S02]  /*0190*/  LEA.HI R7, R7, R6, RZ, 0x2 ;  /* 0x0000000607077211 */ /* 0x000fe400078f10ff */
[----:B------:R-:W-:-:S02]  /*01a0*/  SHF.R.S32.HI R4, RZ, 0x1f, R17 ;  /* 0x0000001fff047819 */ /* 0x000fc40000011411 */
[----:B------:R-:W-:Y:S02]  /*01b0*/  LOP3.LUT R7, R7, 0xfffffffc, RZ, 0xc0, !PT ;  /* 0xfffffffc07077812 */ /* 0x000fe400078ec0ff */
[----:B------:R-:W-:-:S03]  /*01c0*/  LEA.HI R4, R4, R17, RZ, 0x2 ;  /* 0x0000001104047211 */ /* 0x000fc600078f10ff */
[----:B------:R-:W-:Y:S01]  /*01d0*/  IMAD.IADD R9, R6, 0x1, -R7 ;  /* 0x0000000106097824 */ /* 0x000fe200078e0a07 */
[----:B------:R-:W-:-:S03]  /*01e0*/  LOP3.LUT R6, R4, 0xfffffffc, RZ, 0xc0, !PT ;  /* 0xfffffffc04067812 */ /* 0x000fc600078ec0ff */
[--C-:B-1----:R-:W-:Y:S01]  /*01f0*/  IMAD.WIDE R4, R9, 0x4, R2.reuse ;  /* 0x0000000409047825 */ /* 0x102fe200078e0202 */
[----:B------:R-:W-:Y:S02]  /*0200*/  IADD3 R17, R17, -R6, RZ ;  /* 0x8000000611117210 */ /* 0x000fe40007ffe0ff */
[----:B------:R-:W1:Y:S02]  /*0210*/  LDC.64 R6, c[0x0][0x210] ;  /* 0x00008400ff067b82 */ /* 0x000e640000000a00 */
[----:B------:R-:W2:Y:S01]  /*0220*/  @!P0 LDG.E.EL R14, desc[UR4][R4.64] ;  /* 0x00000004040e8981 */ /* 0x000ea2000c2e1900 */
[----:B------:R-:W-:-:S05]  /*0230*/  IMAD.WIDE R2, R17, 0x4, R2 ;  /* 0x0000000411027825 */ /* 0x000fca00078e0202 */
[----:B------:R4:W2:Y:S01]  /*0240*/  @!P0 LDG.E.EL R16, desc[UR4][R2.64] ;  /* 0x0000000402108981 */ /* 0x0008a2000c2e1900 */
[----:B---3--:R-:W-:-:S04]  /*0250*/  IMAD.WIDE R20, R9, 0x4, R24 ;  /* 0x0000000409147825 */ /* 0x008fc800078e0218 */
[----:B------:R-:W-:Y:S01]  /*0260*/  IMAD.WIDE R24, R17, 0x4, R24 ;  /* 0x0000000411187825 */ /* 0x000fe200078e0218 */
[----:B------:R3:W2:Y:S01]  /*0270*/  @!P0 LDG.E.EL R15, desc[UR4][R20.64] ;  /* 0x00000004140f8981 */ /* 0x0006a2000c2e1900 */
[----:B0---4-:R-:W-:-:S03]  /*0280*/  CS2R R2, SRZ ;  /* 0x0000000000027805 */ /* 0x011fc6000001ff00 */
[----:B------:R-:W4:Y:S01]  /*0290*/  @!P0 LDG.E.EL R18, desc[UR4][R24.64] ;  /* 0x0000000418128981 */ /* 0x000f22000c2e1900 */
[----:B-1----:R-:W-:-:S04]  /*02a0*/  IMAD.WIDE R4, R0, 0x4, R6 ;  /* 0x0000000400047825 */ /* 0x002fc800078e0206 */
[C---:B------:R-:W-:Y:S01]  /*02b0*/  IMAD.WIDE R6, R9.reuse, 0x4, R10 ;  /* 0x0000000409067825 */ /* 0x040fe200078e020a */
[----:B------:R-:W4:Y:S03]  /*02c0*/  @!P0 LDG.E.64 R2, desc[UR4][R4.64] ;  /* 0x0000000404028981 */ /* 0x000f26000c1e1b00 */
[----:B-----5:R-:W-:Y:S01]  /*02d0*/  IMAD.WIDE R8, R9, 0x4, R12 ;  /* 0x0000000409087825 */ /* 0x020fe200078e020c */
[----:B------:R-:W5:Y:S03]  /*02e0*/  @!P0 LDG.E.EL R22, desc[UR4][R6.64] ;  /* 0x0000000406168981 */ /* 0x000f66000c2e1900 */
[C---:B------:R-:W-:Y:S01]  /*02f0*/  IMAD.WIDE R10, R17.reuse, 0x4, R10 ;  /* 0x00000004110a7825 */ /* 0x040fe200078e020a */
[----:B------:R0:W5:Y:S03]  /*0300*/  @!P0 LDG.E.EL R19, desc[UR4][R8.64] ;  /* 0x0000000408138981 */ /* 0x000166000c2e1900 */
[----:B------:R-:W-:Y:S01]  /*0310*/  IMAD.WIDE R12, R17, 0x4, R12 ;  /* 0x00000004110c7825 */ /* 0x000fe200078e020c */
[----:B------:R-:W-:-:S03]  /*0320*/  MOV R17, RZ ;  /* 0x000000ff00117202 */ /* 0x000fc60000000f00 */
[----:B---3--:R-:W-:-:S03]  /*0330*/  IMAD.MOV.U32 R20, RZ, RZ, RZ ;  /* 0x000000ffff147224 */ /* 0x008fc600078e00ff */
[----:B------:R-:W3:Y:S04]  /*0340*/  @!P0 LDG.E.EL R17, desc[UR4][R12.64] ;  /* 0x000000040c118981 */ /* 0x000ee8000c2e1900 */
[----:B------:R-:W3:Y:S01]  /*0350*/  @!P0 LDG.E.EL R20, desc[UR4][R10.64] ;  /* 0x000000040a148981 */ /* 0x000ee2000c2e1900 */
[----:B0-----:R-:W-:Y:S02]  /*0360*/  IMAD.MOV.U32 R8, RZ, RZ, 0x3e800000 ;  /* 0x3e800000ff087424 */ /* 0x001fe400078e00ff */
[----:B--2---:R-:W-:-:S04]  /*0370*/  FADD R14, R14, 9.9999997473787516356e-06 ;  /* 0x3727c5ac0e0e7421 */ /* 0x004fc80000000000 */
[----:B------:R-:W0:Y:S01]  /*0380*/  MUFU.SQRT R21, R14 ;  /* 0x0000000e00157308 */ /* 0x000e220000002000 */
[----:B------:R-:W-:-:S07]  /*0390*/  FADD R16, R16, 9.9999997473787516356e-06 ;  /* 0x3727c5ac10107421 */ /* 0x000fce0000000000 */
[----:B------:R-:W1:Y:S01]  /*03a0*/  MUFU.SQRT R23, R16 ;  /* 0x0000001000177308 */ /* 0x000e620000002000 */
[C---:B0-----:R-:W-:Y:S02]  /*03b0*/  FSETP.GT.AND P1, PT, R21.reuse, 8.50705917302346158658e+37, PT ;  /* 0x7e8000001500780b */ /* 0x041fe40003f24000 */
[----:B------:R-:W-:Y:S02]  /*03c0*/  FSETP.GEU.AND P3, PT, R21, 1.175494350822287508e-38, PT ;  /* 0x008000001500780b */ /* 0x000fe40003f6e000 */
[C---:B-1----:R-:W-:Y:S02]  /*03d0*/  FSETP.GT.AND P2, PT, R23.reuse, 8.50705917302346158658e+37, PT ;  /* 0x7e8000001700780b */ /* 0x042fe40003f44000 */
[----:B------:R-:W-:-:S07]  /*03e0*/  FSETP.GEU.AND P4, PT, R23, 1.175494350822287508e-38, PT ;  /* 0x008000001700780b */ /* 0x000fce0003f8e000 */
[----:B------:R-:W-:-:S04]  /*03f0*/  @P1 FMUL R21, R21, 0.25 ;  /* 0x3e80000015151820 */ /* 0x000fc80000400000 */
[----:B------:R-:W-:Y:S01]  /*0400*/  @!P3 FMUL R21, R21, 16777216 ;  /* 0x4b8000001515b820 */ /* 0x000fe20000400000 */
[----:B------:R-:W-:-:S05]  /*0410*/  @P2 FMUL R23, R23, 0.25 ;  /* 0x3e80000017172820 */ /* 0x000fca0000400000 */
[----:B------:R-:W0:Y:S01]  /*0420*/  MUFU.RCP R21, R21 ;  /* 0x0000001500157308 */ /* 0x000e220000001000 */
[----:B------:R-:W-:Y:S01]  /*0430*/  @!P4 FMUL R23, R23, 16777216 ;  /* 0x4b8000001717c820 */ /* 0x000fe20000400000 */
[----:B------:R-:W-:-:S06]  /*0440*/  FSEL R4, R8, 1, P1 ;  /* 0x3f80000008047808 */ /* 0x000fcc0000800000 */
[----:B------:R-:W1:Y:S01]  /*0450*/  MUFU.RCP R23, R23 ;  /* 0x0000001700177308 */ /* 0x000e620000001000 */
[----:B------:R-:W-:Y:S01]  /*0460*/  FSEL R8, R8, 1, P2 ;  /* 0x3f80000008087808 */ /* 0x000fe20001000000 */
[----:B------:R-:W-:-:S04]  /*0470*/  @!P3 FMUL R4, R4, 16777216 ;  /* 0x4b8000000404b820 */ /* 0x000fc80000400000 */
[----:B------:R-:W-:Y:S01]  /*0480*/  @!P4 FMUL R8, R8, 16777216 ;  /* 0x4b8000000808c820 */ /* 0x000fe20000400000 */
[----:B0-----:R-:W-:Y:S02]  /*0490*/  FMUL R6, R21, R4 ;  /* 0x0000000415067220 */ /* 0x001fe40000400000 */
[----:B------:R-:W0:Y:S01]  /*04a0*/  LDC.64 R4, c[0x0][0x238] ;  /* 0x00008e00ff047b82 */ /* 0x000e220000000a00 */
[----:B----4-:R-:W-:Y:S01]  /*04b0*/  FADD R15, -R15, R2 ;  /* 0x000000020f0f7221 */ /* 0x010fe20000000100 */
[----:B------:R-:W-:Y:S01]  /*04c0*/  FADD R3, -R18, R3 ;  /* 0x0000000312037221 */ /* 0x000fe20000000100 */
[----:B-1----:R-:W-:Y:S02]  /*04d0*/  FMUL R8, R23, R8 ;  /* 0x0000000817087220 */ /* 0x002fe40000400000 */
[----:B------:R-:W-:Y:S02]  /*04e0*/  FMUL R6, R6, R15 ;  /* 0x0000000f06067220 */ /* 0x000fe40000400000 */
[----:B------:R-:W-:-:S02]  /*04f0*/  FMUL R8, R8, R3 ;  /* 0x0000000308087220 */ /* 0x000fc40000400000 */
[----:B-----5:R-:W-:Y:S02]  /*0500*/  FFMA R6, R6, R22, R19 ;  /* 0x0000001606067223 */ /* 0x020fe40000000013 */
[----:B---3--:R-:W-:-:S03]  /*0510*/  FFMA R8, R8, R20, R17 ;  /* 0x0000001408087223 */ /* 0x008fc60000000011 */
[----:B------:R-:W-:Y:S02]  /*0520*/  FSETP.GEU.AND P2, PT, R6, RZ, PT ;  /* 0x000000ff0600720b */ /* 0x000fe40003f4e000 */
[----:B------:R-:W-:Y:S02]  /*0530*/  FSETP.GEU.AND P1, PT, R8, RZ, PT ;  /* 0x000000ff0800720b */ /* 0x000fe40003f2e000 */
[----:B------:R-:W-:Y:S02]  /*0540*/  FSEL R10, R6, RZ, P2 ;  /* 0x000000ff060a7208 */ /* 0x000fe40001000000 */
[----:B------:R-:W-:Y:S01]  /*0550*/  FSEL R11, R8, RZ, P1 ;  /* 0x000000ff080b7208 */ /* 0x000fe20000800000 */
[----:B0-----:R-:W-:Y:S01]  /*0560*/  IMAD.WIDE R4, R0, 0x4, R4 ;  /* 0x0000000400047825 */ /* 0x001fe200078e0204 */
[----:B------:R-:W-:Y:S02]  /*0570*/  FSETP.GTU.AND P3, PT, R10, RZ, PT ;  /* 0x000000ff0a00720b */ /* 0x000fe40003f6c000 */
[----:B------:R-:W-:-:S02]  /*0580*/  FSETP.GTU.AND P2, PT, R11, RZ, PT ;  /* 0x000000ff0b00720b */ /* 0x000fc40003f4c000 */
[----:B------:R-:W-:Y:S01]  /*0590*/  IADD3 R2, P1, R0, UR6, RZ ;  /* 0x0000000600027c10 */ /* 0x000fe2000ff3e0ff */
[----:B------:R0:W-:Y:S01]  /*05a0*/  @!P0 STG.E.64 desc[UR4][R4.64], R10 ;  /* 0x0000000a04008986 */ /* 0x0001e2000c101b04 */
[----:B------:R-:W-:Y:S02]  /*05b0*/  SEL R6, RZ, 0x1, P3 ;  /* 0x00000001ff067807 */ /* 0x000fe40001800000 */
[----:B------:R-:W-:Y:S02]  /*05c0*/  SEL R7, RZ, 0x100, P2 ;  /* 0x00000100ff077807 */ /* 0x000fe40001000000 */
[----:B------:R-:W-:Y:S02]  /*05d0*/  LEA.HI.X.SX32 R3, R0, UR7, 0x1, P1 ;  /* 0x0000000700037c11 */ /* 0x000fe400088f0eff */
[----:B------:R-:W-:Y:S01]  /*05e0*/  IADD3 R7, R6, R7, RZ ;  /* 0x0000000706077210 */ /* 0x000fe20007ffe0ff */
[----:B0-----:R-:W-:Y:S06]  /*05f0*/  @P0 EXIT ;  /* 0x000000000000094d */ /* 0x001fec0003800000 */
[----:B------:R-:W-:Y:S01]  /*0600*/  STG.E.U16 desc[UR4][R2.64], R7 ;  /* 0x0000000702007986 */ /* 0x000fe2000c101504 */
[----:B------:R-:W-:Y:S05]  /*0610*/  EXIT ;  /* 0x000000000000794d */ /* 0x000fea0003800000 */
.L_x_0:
[----:B------:R-:W-:-:S00]  /*0620*/  BRA `(.L_x_0) ;  /* 0xfffffffc00fc7947 */ /* 0x000fc0000383ffff */
[----:B------:R-:W-:-:S00]  /*0630*/  NOP ;  /* 0x0000000000007918 */ /* 0x000fc00000000000 */
        /* <DEDUP_REMOVED lines=12> */
.L_x_1:


//--------------------- .nv.global.init           --------------------------
	.section	.nv.global.init,"aw",@progbits
.nv.global.init:
	.type		_$_str,@object
	.size		_$_str,(_$_str_$_2 - _$_str)
_$_str:
        /*0000*/ 	.byte	0x5f, 0x5f, 0x43, 0x55, 0x44, 0x41, 0x5f, 0x46, 0x54, 0x5a, 0x00
	.type		_$_str_$_2,@object
	.size		_$_str_$_2,(.L_1 - _$_str_$_2)
_$_str_$_2:
        /*000b*/ 	.byte	0x5f, 0x5f, 0x43, 0x55, 0x44, 0x41, 0x5f, 0x50, 0x52, 0x45, 0x43, 0x5f, 0x53, 0x51, 0x52, 0x54
        /*001b*/ 	.byte	0x00
.L_1:


//--------------------- .nv.constant0.triton_poi_fused__native_batch_norm_legit_no_training_relu_threshold_backward_0 --------------------------
	.section	.nv.constant0.triton_poi_fused__native_batch_norm_legit_no_training_relu_threshold_backward_0,"a",@progbits
	.sectionflags	@""
	.align	4
.nv.constant0.triton_poi_fused__native_batch_norm_legit_no_training_relu_threshold_backward_0:
	.zero		588
